//
// Generated by NVIDIA NVVM Compiler
//
// Compiler Build ID: CL-36424714
// Cuda compilation tools, release 13.0, V13.0.88
// Based on NVVM 20.0.0
//

.version 9.0
.target sm_100
.address_size 64

	// .globl	_Z3funPdl
.extern .func  (.param .b32 func_retval0) vprintf
(
	.param .b64 vprintf_param_0,
	.param .b64 vprintf_param_1
)
;
.global .align 1 .b8 $str[14] = {105, 110, 115, 105, 100, 101, 32, 102, 117, 110, 40, 41, 10};
.global .align 1 .b8 $str$1[10] = {97, 91, 93, 32, 61, 32, 37, 102, 10};

.visible .entry _Z3funPdl(
	.param .u64 .ptr .align 1 _Z3funPdl_param_0,
	.param .u64 _Z3funPdl_param_1
)
{
	.local .align 8 .b8 	__local_depot0[8];
	.reg .b64 	%SP;
	.reg .b64 	%SPL;
	.reg .b32 	%r<5>;
	.reg .b64 	%rd<12>;
	.reg .b64 	%fd<2>;

	mov.u64 	%SPL, __local_depot0;
	cvta.local.u64 	%SP, %SPL;
	ld.param.u64 	%rd1, [_Z3funPdl_param_0];
	ld.param.u64 	%rd2, [_Z3funPdl_param_1];
	cvta.to.global.u64 	%rd3, %rd1;
	add.u64 	%rd4, %SP, 0;
	add.u64 	%rd5, %SPL, 0;
	mov.u64 	%rd6, $str;
	cvta.global.u64 	%rd7, %rd6;
	{ // callseq 0, 0
	.param .b64 param0;
	st.param.b64 	[param0], %rd7;
	.param .b64 param1;
	st.param.b64 	[param1], 0;
	.param .b32 retval0;
	call.uni (retval0), 
	vprintf, 
	(
	param0, 
	param1
	);
	ld.param.b32 	%r1, [retval0];
	} // callseq 0
	shl.b64 	%rd8, %rd2, 3;
	add.s64 	%rd9, %rd3, %rd8;
	ld.global.f64 	%fd1, [%rd9+-8];
	st.local.f64 	[%rd5], %fd1;
	mov.u64 	%rd10, $str$1;
	cvta.global.u64 	%rd11, %rd10;
	{ // callseq 1, 0
	.param .b64 param0;
	st.param.b64 	[param0], %rd11;
	.param .b64 param1;
	st.param.b64 	[param1], %rd4;
	.param .b32 retval0;
	call.uni (retval0), 
	vprintf, 
	(
	param0, 
	param1
	);
	ld.param.b32 	%r3, [retval0];
	} // callseq 1
	ret;

}


// ===== COMPILED SASS (sm_100) =====

	.target	sm_100

	.elftype	@"ET_EXEC"


//--------------------- .note.nv.tkinfo           --------------------------
	.section	.note.nv.tkinfo,"",@"SHT_NOTE"
	.sectionflags	@"SHF_NOTE_NV_TKINFO"
	.tkinfo
        /*0018*/ 	.word	0x00000002
        /*0030*/ 	.string	""
        /*0030*/ 	.string	"ptxas"
        /*0030*/ 	.string	"Cuda compilation tools, release 13.0, V13.0.88"
        /*0030*/ 	.string	"Build cuda_13.0.r13.0/compiler.36424714_0"
        /*0030*/ 	.string	"-arch sm_100 -m 64 "



//--------------------- .note.nv.cuinfo           --------------------------
	.section	.note.nv.cuinfo,"",@"SHT_NOTE"
	.sectionflags	@"SHF_NOTE_NV_CUINFO"
        /*0018*/ 	.short	0x0002
        /*001a*/ 	.short	0x0064
        /*001c*/ 	.short	0x0082
	.zero		2


//--------------------- .nv.info                  --------------------------
	.section	.nv.info,"",@"SHT_CUDA_INFO"
	.align	4


	//----- nvinfo : EIATTR_REGCOUNT
	.align		4
        /*0000*/ 	.byte	0x04, 0x2f
        /*0002*/ 	.short	(.L_3 - .L_2)
	.align		4
.L_2:
        /*0004*/ 	.word	index@(_Z3funPdl)
        /*0008*/ 	.word	0x00000018


	//----- nvinfo : EIATTR_FRAME_SIZE
	.align		4
.L_3:
        /*000c*/ 	.byte	0x04, 0x11
        /*000e*/ 	.short	(.L_5 - .L_4)
	.align		4
.L_4:
        /*0010*/ 	.word	index@(_Z3funPdl)
        /*0014*/ 	.word	0x00000008


	//----- nvinfo : EIATTR_MIN_STACK_SIZE
	.align		4
.L_5:
        /*0018*/ 	.byte	0x04, 0x12
        /*001a*/ 	.short	(.L_7 - .L_6)
	.align		4
.L_6:
        /*001c*/ 	.word	index@(_Z3funPdl)
        /*0020*/ 	.word	0x00000008
.L_7:


//--------------------- .nv.compat                --------------------------
	.section	.nv.compat,"",@"SHT_CUDA_COMPAT_INFO"
	.align	4
        /*0000*/ 	.byte	0x02, 0x09, 0x00, 0x00, 0x02, 0x02, 0x01, 0x00, 0x02, 0x05, 0x05, 0x00, 0x03, 0x07, 0x01, 0x01
        /*0010*/ 	.byte	0x02, 0x03, 0x00, 0x00, 0x02, 0x06, 0x01, 0x00, 0x04, 0x0b, 0x08, 0x00, 0x09, 0x00, 0x00, 0x00
        /*0020*/ 	.byte	0x00, 0x00, 0x00, 0x00


//--------------------- .nv.info._Z3funPdl        --------------------------
	.section	.nv.info._Z3funPdl,"",@"SHT_CUDA_INFO"
	.sectionflags	@""
	.align	4


	//----- nvinfo : EIATTR_CUDA_API_VERSION
	.align		4
        /*0000*/ 	.byte	0x04, 0x37
        /*0002*/ 	.short	(.L_9 - .L_8)
.L_8:
        /*0004*/ 	.word	0x00000082


	//----- nvinfo : EIATTR_KPARAM_INFO
	.align		4
.L_9:
        /*0008*/ 	.byte	0x04, 0x17
        /*000a*/ 	.short	(.L_11 - .L_10)
.L_10:
        /*000c*/ 	.word	0x00000000
        /*0010*/ 	.short	0x0001
        /*0012*/ 	.short	0x0008
        /*0014*/ 	.byte	0x00, 0xf0, 0x21, 0x00


	//----- nvinfo : EIATTR_KPARAM_INFO
	.align		4
.L_11:
        /*0018*/ 	.byte	0x04, 0x17
        /*001a*/ 	.short	(.L_13 - .L_12)
.L_12:
        /*001c*/ 	.word	0x00000000
        /*0020*/ 	.short	0x0000
        /*0022*/ 	.short	0x0000
        /*0024*/ 	.byte	0x00, 0xf5, 0x21, 0x00


	//----- nvinfo : EIATTR_SPARSE_MMA_MASK
	.align		4
.L_13:
        /*0028*/ 	.byte	0x03, 0x50
        /*002a*/ 	.short	0x0000


	//----- nvinfo : EIATTR_MAXREG_COUNT
	.align		4
        /*002c*/ 	.byte	0x03, 0x1b
        /*002e*/ 	.short	0x00ff


	//----- nvinfo : EIATTR_EXTERNS
	.align		4
        /*0030*/ 	.byte	0x04, 0x0f
        /*0032*/ 	.short	(.L_15 - .L_14)


	//   ....[0]....
	.align		4
.L_14:
        /*0034*/ 	.word	index@(vprintf)


	//----- nvinfo : EIATTR_MERCURY_ISA_VERSION
	.align		4
.L_15:
        /*0038*/ 	.byte	0x03, 0x5f
        /*003a*/ 	.short	0x0101


	//----- nvinfo : EIATTR_VRC_CTA_INIT_COUNT
	.align		4
        /*003c*/ 	.byte	0x02, 0x4a
	.zero		1
	.zero		1


	//----- nvinfo : EIATTR_SYSCALL_OFFSETS
	.align		4
        /*0040*/ 	.byte	0x04, 0x46
        /*0042*/ 	.short	(.L_17 - .L_16)


	//   ....[0]....
.L_16:
        /*0044*/ 	.word	0x000000e0


	//   ....[1]....
        /*0048*/ 	.word	0x000001d0


	//----- nvinfo : EIATTR_EXIT_INSTR_OFFSETS
	.align		4
.L_17:
        /*004c*/ 	.byte	0x04, 0x1c
        /*004e*/ 	.short	(.L_19 - .L_18)


	//   ....[0]....
.L_18:
        /*0050*/ 	.word	0x000001e0


	//----- nvinfo : EIATTR_CBANK_PARAM_SIZE
	.align		4
.L_19:
        /*0054*/ 	.byte	0x03, 0x19
        /*0056*/ 	.short	0x0010


	//----- nvinfo : EIATTR_PARAM_CBANK
	.align		4
        /*0058*/ 	.byte	0x04, 0x0a
        /*005a*/ 	.short	(.L_21 - .L_20)
	.align		4
.L_20:
        /*005c*/ 	.word	index@(.nv.constant0._Z3funPdl)
        /*0060*/ 	.short	0x0380
        /*0062*/ 	.short	0x0010


	//----- nvinfo : EIATTR_SW_WAR
	.align		4
.L_21:
        /*0064*/ 	.byte	0x04, 0x36
        /*0066*/ 	.short	(.L_23 - .L_22)
.L_22:
        /*0068*/ 	.word	0x00000008
.L_23:


//--------------------- .nv.callgraph             --------------------------
	.section	.nv.callgraph,"",@"SHT_CUDA_CALLGRAPH"
	.align	4
	.sectionentsize	8
	.align		4
        /*0000*/ 	.word	0x00000000
	.align		4
        /*0004*/ 	.word	0xffffffff
	.align		4
        /*0008*/ 	.word	index@(_Z3funPdl)
	.align		4
        /*000c*/ 	.word	index@(vprintf)
	.align		4
        /*0010*/ 	.word	0x00000000
	.align		4
        /*0014*/ 	.word	0xfffffffe
	.align		4
        /*0018*/ 	.word	0x00000000
	.align		4
        /*001c*/ 	.word	0xfffffffd
	.align		4
        /*0020*/ 	.word	0x00000000
	.align		4
        /*0024*/ 	.word	0xfffffffc


//--------------------- .nv.constant4             --------------------------
	.section	.nv.constant4,"a",@progbits
	.align	8
	.align		8
.nv.constant4:
        /*0000*/ 	.dword	vprintf
	.align		8
        /*0008*/ 	.dword	$str
	.align		8
        /*0010*/ 	.dword	$str$1


//--------------------- .text._Z3funPdl           --------------------------
	.section	.text._Z3funPdl,"ax",@progbits
	.align	128
        .global         _Z3funPdl
        .type           _Z3funPdl,@function
        .size           _Z3funPdl,(.L_x_3 - _Z3funPdl)
        .other          _Z3funPdl,@"STO_CUDA_ENTRY STV_DEFAULT"
_Z3funPdl:
.text._Z3funPdl:
[----:B------:R-:W0:Y:S01]  /*0000*/  LDC R1, c[0x0][0x37c] ;  /* 0x0000df00ff017b82 */ /* 0x000e220000000800 */
[----:B------:R-:W-:Y:S01]  /*0010*/  MOV R2, 0x0 ;  /* 0x0000000000027802 */ /* 0x000fe20000000f00 */
[----:B------:R-:W1:Y:S01]  /*0020*/  LDCU UR4, c[0x0][0x2f8] ;  /* 0x00005f00ff0477ac */ /* 0x000e620008000800 */
[----:B0-----:R-:W-:Y:S01]  /*0030*/  VIADD R1, R1, 0xfffffff8 ;  /* 0xfffffff801017836 */ /* 0x001fe20000000000 */
[----:B------:R-:W-:-:S04]  /*0040*/  CS2R R6, SRZ ;  /* 0x0000000000067805 */ /* 0x000fc8000001ff00 */
[----:B------:R0:W2:Y:S01]  /*0050*/  LDC.64 R8, c[0x4][R2] ;  /* 0x0100000002087b82 */ /* 0x0000a20000000a00 */
[----:B------:R-:W3:Y:S01]  /*0060*/  LDCU.64 UR6, c[0x4][0x8] ;  /* 0x01000100ff0677ac */ /* 0x000ee20008000a00 */
[----:B------:R-:W4:Y:S01]  /*0070*/  LDCU UR5, c[0x0][0x2fc] ;  /* 0x00005f80ff0577ac */ /* 0x000f220008000800 */
[----:B------:R-:W0:Y:S01]  /*0080*/  LDCU.64 UR36, c[0x0][0x358] ;  /* 0x00006b00ff2477ac */ /* 0x000e220008000a00 */
[----:B-1----:R-:W-:Y:S01]  /*0090*/  IADD3 R16, P0, PT, R1, UR4, RZ ;  /* 0x0000000401107c10 */ /* 0x002fe2000ff1e0ff */
[----:B---3--:R-:W-:Y:S01]  /*00a0*/  IMAD.U32 R4, RZ, RZ, UR6 ;  /* 0x00000006ff047e24 */ /* 0x008fe2000f8e00ff */
[----:B------:R-:W-:-:S03]  /*00b0*/  MOV R5, UR7 ;  /* 0x0000000700057c02 */ /* 0x000fc60008000f00 */
[----:B0---4-:R-:W-:-:S08]  /*00c0*/  IMAD.X R17, RZ, RZ, UR5, P0 ;  /* 0x00000005ff117e24 */ /* 0x011fd000080e06ff */
[----:B------:R-:W-:-:S07]  /*00d0*/  LEPC R20, `(.L_x_0) ;  /* 0x000000001014794e */ /* 0x000fce0000000000 */
[----:B--2---:R-:W-:Y:S05]  /*00e0*/  CALL.ABS.NOINC R8 ;  /* 0x0000000008007343 */ /* 0x004fea0003c00000 */
.L_x_0:
[----:B------:R-:W0:Y:S02]  /*00f0*/  LDCU.128 UR4, c[0x0][0x380] ;  /* 0x00007000ff0477ac */ /* 0x000e240008000c00 */
[----:B0-----:R-:W-:-:S04]  /*0100*/  ULEA UR4, UP0, UR6, UR4, 0x3 ;  /* 0x0000000406047291 */ /* 0x001fc8000f8018ff */
[----:B------:R-:W-:Y:S02]  /*0110*/  ULEA.HI.X UR5, UR6, UR5, UR7, 0x3, UP0 ;  /* 0x0000000506057291 */ /* 0x000fe400080f1c07 */
[----:B------:R-:W-:-:S04]  /*0120*/  IMAD.U32 R8, RZ, RZ, UR4 ;  /* 0x00000004ff087e24 */ /* 0x000fc8000f8e00ff */
[----:B------:R-:W-:Y:S01]  /*0130*/  MOV R9, UR5 ;  /* 0x0000000500097c02 */ /* 0x000fe20008000f00 */
[----:B------:R-:W0:Y:S04]  /*0140*/  LDC.64 R2, c[0x4][R2] ;  /* 0x0100000002027b82 */ /* 0x000e280000000a00 */
[----:B------:R-:W1:Y:S01]  /*0150*/  LDCU.64 UR4, c[0x4][0x10] ;  /* 0x01000200ff0477ac */ /* 0x000e620008000a00 */
[----:B------:R-:W2:Y:S01]  /*0160*/  LDG.E.64 R8, desc[UR36][R8.64+-0x8] ;  /* 0xfffff82408087981 */ /* 0x000ea2000c1e1b00 */
[----:B------:R-:W-:Y:S01]  /*0170*/  IMAD.MOV.U32 R6, RZ, RZ, R16 ;  /* 0x000000ffff067224 */ /* 0x000fe200078e0010 */
[----:B------:R-:W-:Y:S01]  /*0180*/  MOV R7, R17 ;  /* 0x0000001100077202 */ /* 0x000fe20000000f00 */
[----:B-1----:R-:W-:Y:S01]  /*0190*/  IMAD.U32 R4, RZ, RZ, UR4 ;  /* 0x00000004ff047e24 */ /* 0x002fe2000f8e00ff */
[----:B------:R-:W-:Y:S01]  /*01a0*/  MOV R5, UR5 ;  /* 0x0000000500057c02 */ /* 0x000fe20008000f00 */
[----:B0-2---:R1:W-:Y:S06]  /*01b0*/  STL.64 [R1], R8 ;  /* 0x0000000801007387 */ /* 0x0053ec0000100a00 */
[----:B------:R-:W-:-:S07]  /*01c0*/  LEPC R20, `(.L_x_1) ;  /* 0x000000001014794e */ /* 0x000fce0000000000 */
[----:B-1----:R-:W-:Y:S05]  /*01d0*/  CALL.ABS.NOINC R2 ;  /* 0x0000000002007343 */ /* 0x002fea0003c00000 */
.L_x_1:
[----:B------:R-:W-:Y:S05]  /*01e0*/  EXIT ;  /* 0x000000000000794d */ /* 0x000fea0003800000 */
.L_x_2:
[----:B------:R-:W-:-:S00]  /*01f0*/  BRA `(.L_x_2) ;  /* 0xfffffffc00fc7947 */ /* 0x000fc0000383ffff */
[----:B------:R-:W-:-:S00]  /*0200*/  NOP ;  /* 0x0000000000007918 */ /* 0x000fc00000000000 */
[----:B------:R-:W-:-:S00]  /*0210*/  NOP ;  /* 0x0000000000007918 */ /* 0x000fc00000000000 */
[----:B------:R-:W-:-:S00]  /*0220*/  NOP ;  /* 0x0000000000007918 */ /* 0x000fc00000000000 */
[----:B------:R-:W-:-:S00]  /*0230*/  NOP ;  /* 0x0000000000007918 */ /* 0x000fc00000000000 */
[----:B------:R-:W-:-:S00]  /*0240*/  NOP ;  /* 0x0000000000007918 */ /* 0x000fc00000000000 */
[----:B------:R-:W-:-:S00]  /*0250*/  NOP ;  /* 0x0000000000007918 */ /* 0x000fc00000000000 */
[----:B------:R-:W-:-:S00]  /*0260*/  NOP ;  /* 0x0000000000007918 */ /* 0x000fc00000000000 */
[----:B------:R-:W-:-:S00]  /*0270*/  NOP ;  /* 0x0000000000007918 */ /* 0x000fc00000000000 */
.L_x_3:


//--------------------- .nv.global.init           --------------------------
	.section	.nv.global.init,"aw",@progbits
.nv.global.init:
	.type		$str$1,@object
	.size		$str$1,($str - $str$1)
$str$1:
        /*0000*/ 	.byte	0x61, 0x5b, 0x5d, 0x20, 0x3d, 0x20, 0x25, 0x66, 0x0a, 0x00
	.type		$str,@object
	.size		$str,(.L_0 - $str)
$str:
        /*000a*/ 	.byte	0x69, 0x6e, 0x73, 0x69, 0x64, 0x65, 0x20, 0x66, 0x75, 0x6e, 0x28, 0x29, 0x0a, 0x00
.L_0:


//--------------------- .nv.shared.reserved.0     --------------------------
	.section	.nv.shared.reserved.0,"aw",@nobits
	.weak		__nv_reservedSMEM_offset_0_alias
	.size		__nv_reservedSMEM_offset_0_alias, 0, 64
	.other		__nv_reservedSMEM_offset_0_alias,@"STO_CUDA_RESERVED_SHARED STV_DEFAULT"
__nv_reservedSMEM_offset_0_alias:
	.zero		0
	.zero		64


//--------------------- .nv.constant0._Z3funPdl   --------------------------
	.section	.nv.constant0._Z3funPdl,"a",@progbits
	.sectionflags	@""
	.align	4
.nv.constant0._Z3funPdl:
	.zero		912


//--------------------- SYMBOLS --------------------------

	.type		.nv.reservedSmem.offset0,@object
	.size		.nv.reservedSmem.offset0,0x4
	.type		vprintf,@function
